//
// Generated by NVIDIA NVVM Compiler
//
// Compiler Build ID: CL-36424714
// Cuda compilation tools, release 13.0, V13.0.88
// Based on NVVM 20.0.0
//

.version 9.0
.target sm_100
.address_size 64

	// .globl	_Z6warmupv
// _ZZ13oddEvenSharedPiiE5s_arr has been demoted
// _ZZ23oddEvenSharedMultiBlockPiiiE5s_arr has been demoted

.visible .entry _Z6warmupv()
{


	ret;

}
	// .globl	_Z13oddEvenGlobalPiii
.visible .entry _Z13oddEvenGlobalPiii(
	.param .u64 .ptr .align 1 _Z13oddEvenGlobalPiii_param_0,
	.param .u32 _Z13oddEvenGlobalPiii_param_1,
	.param .u32 _Z13oddEvenGlobalPiii_param_2
)
{
	.reg .pred 	%p<3>;
	.reg .b32 	%r<16>;
	.reg .b64 	%rd<5>;

	ld.param.u64 	%rd2, [_Z13oddEvenGlobalPiii_param_0];
	ld.param.u32 	%r4, [_Z13oddEvenGlobalPiii_param_1];
	ld.param.u32 	%r5, [_Z13oddEvenGlobalPiii_param_2];
	mov.u32 	%r6, %ctaid.x;
	mov.u32 	%r7, %ntid.x;
	mov.u32 	%r8, %tid.x;
	mad.lo.s32 	%r9, %r6, %r7, %r8;
	shl.b32 	%r10, %r9, 1;
	shr.u32 	%r11, %r5, 31;
	add.s32 	%r12, %r5, %r11;
	and.b32  	%r13, %r12, -2;
	sub.s32 	%r14, %r5, %r13;
	add.s32 	%r1, %r14, %r10;
	add.s32 	%r15, %r1, 1;
	setp.ge.s32 	%p1, %r15, %r4;
	@%p1 bra 	$L__BB1_3;
	cvta.to.global.u64 	%rd3, %rd2;
	mul.wide.s32 	%rd4, %r1, 4;
	add.s64 	%rd1, %rd3, %rd4;
	ld.global.u32 	%r2, [%rd1];
	ld.global.u32 	%r3, [%rd1+4];
	setp.le.s32 	%p2, %r2, %r3;
	@%p2 bra 	$L__BB1_3;
	st.global.u32 	[%rd1], %r3;
	st.global.u32 	[%rd1+4], %r2;
$L__BB1_3:
	ret;

}
	// .globl	_Z13oddEvenSharedPii
.visible .entry _Z13oddEvenSharedPii(
	.param .u64 .ptr .align 1 _Z13oddEvenSharedPii_param_0,
	.param .u32 _Z13oddEvenSharedPii_param_1
)
{
	.reg .pred 	%p<18>;
	.reg .b32 	%r<45>;
	.reg .b64 	%rd<5>;
	// demoted variable
	.shared .align 4 .b8 _ZZ13oddEvenSharedPiiE5s_arr[64];
	ld.param.u64 	%rd2, [_Z13oddEvenSharedPii_param_0];
	ld.param.u32 	%r30, [_Z13oddEvenSharedPii_param_1];
	cvta.to.global.u64 	%rd3, %rd2;
	mov.u32 	%r1, %tid.x;
	setp.ge.s32 	%p1, %r1, %r30;
	mul.wide.u32 	%rd4, %r1, 4;
	add.s64 	%rd1, %rd3, %rd4;
	shl.b32 	%r31, %r1, 2;
	mov.u32 	%r32, _ZZ13oddEvenSharedPiiE5s_arr;
	add.s32 	%r2, %r32, %r31;
	@%p1 bra 	$L__BB2_2;
	ld.global.u32 	%r33, [%rd1];
	st.shared.u32 	[%r2], %r33;
$L__BB2_2:
	bar.sync 	0;
	setp.lt.s32 	%p2, %r30, 1;
	@%p2 bra 	$L__BB2_24;
	shl.b32 	%r3, %r1, 1;
	and.b32  	%r4, %r30, 3;
	setp.lt.u32 	%p3, %r30, 4;
	mov.b32 	%r44, 0;
	@%p3 bra 	$L__BB2_18;
	and.b32  	%r44, %r30, 2147483644;
	add.s32 	%r6, %r3, 1;
	add.s32 	%r7, %r2, %r31;
	add.s32 	%r8, %r3, 2;
	neg.s32 	%r41, %r44;
$L__BB2_5:
	setp.ge.u32 	%p4, %r6, %r30;
	@%p4 bra 	$L__BB2_8;
	ld.shared.u32 	%r11, [%r7];
	ld.shared.u32 	%r12, [%r7+4];
	setp.le.s32 	%p5, %r11, %r12;
	@%p5 bra 	$L__BB2_8;
	st.shared.u32 	[%r7], %r12;
	st.shared.u32 	[%r7+4], %r11;
$L__BB2_8:
	setp.ge.u32 	%p6, %r8, %r30;
	bar.sync 	0;
	@%p6 bra 	$L__BB2_11;
	ld.shared.u32 	%r13, [%r7+4];
	ld.shared.u32 	%r14, [%r7+8];
	setp.le.s32 	%p7, %r13, %r14;
	@%p7 bra 	$L__BB2_11;
	st.shared.u32 	[%r7+4], %r14;
	st.shared.u32 	[%r7+8], %r13;
$L__BB2_11:
	setp.ge.u32 	%p8, %r6, %r30;
	bar.sync 	0;
	@%p8 bra 	$L__BB2_14;
	ld.shared.u32 	%r15, [%r7];
	ld.shared.u32 	%r16, [%r7+4];
	setp.le.s32 	%p9, %r15, %r16;
	@%p9 bra 	$L__BB2_14;
	st.shared.u32 	[%r7], %r16;
	st.shared.u32 	[%r7+4], %r15;
$L__BB2_14:
	setp.ge.u32 	%p10, %r8, %r30;
	bar.sync 	0;
	@%p10 bra 	$L__BB2_17;
	ld.shared.u32 	%r17, [%r7+4];
	ld.shared.u32 	%r18, [%r7+8];
	setp.le.s32 	%p11, %r17, %r18;
	@%p11 bra 	$L__BB2_17;
	st.shared.u32 	[%r7+4], %r18;
	st.shared.u32 	[%r7+8], %r17;
$L__BB2_17:
	bar.sync 	0;
	add.s32 	%r41, %r41, 4;
	setp.ne.s32 	%p12, %r41, 0;
	@%p12 bra 	$L__BB2_5;
$L__BB2_18:
	setp.eq.s32 	%p13, %r4, 0;
	@%p13 bra 	$L__BB2_24;
	neg.s32 	%r43, %r4;
$L__BB2_20:
	.pragma "nounroll";
	and.b32  	%r36, %r44, 1;
	add.s32 	%r24, %r36, %r3;
	add.s32 	%r37, %r24, 1;
	setp.ge.s32 	%p14, %r37, %r30;
	@%p14 bra 	$L__BB2_23;
	shl.b32 	%r38, %r24, 2;
	add.s32 	%r25, %r32, %r38;
	ld.shared.u32 	%r26, [%r25];
	ld.shared.u32 	%r27, [%r25+4];
	setp.le.s32 	%p15, %r26, %r27;
	@%p15 bra 	$L__BB2_23;
	st.shared.u32 	[%r25], %r27;
	st.shared.u32 	[%r25+4], %r26;
$L__BB2_23:
	bar.sync 	0;
	add.s32 	%r44, %r44, 1;
	add.s32 	%r43, %r43, 1;
	setp.ne.s32 	%p16, %r43, 0;
	@%p16 bra 	$L__BB2_20;
$L__BB2_24:
	setp.ge.s32 	%p17, %r1, %r30;
	@%p17 bra 	$L__BB2_26;
	ld.shared.u32 	%r40, [%r2];
	st.global.u32 	[%rd1], %r40;
$L__BB2_26:
	ret;

}
	// .globl	_Z23oddEvenSharedMultiBlockPiii
.visible .entry _Z23oddEvenSharedMultiBlockPiii(
	.param .u64 .ptr .align 1 _Z23oddEvenSharedMultiBlockPiii_param_0,
	.param .u32 _Z23oddEvenSharedMultiBlockPiii_param_1,
	.param .u32 _Z23oddEvenSharedMultiBlockPiii_param_2
)
{
	.reg .pred 	%p<10>;
	.reg .b32 	%r<42>;
	.reg .b64 	%rd<7>;
	// demoted variable
	.shared .align 4 .b8 _ZZ23oddEvenSharedMultiBlockPiiiE5s_arr[68];
	ld.param.u64 	%rd3, [_Z23oddEvenSharedMultiBlockPiii_param_0];
	ld.param.u32 	%r20, [_Z23oddEvenSharedMultiBlockPiii_param_1];
	ld.param.u32 	%r21, [_Z23oddEvenSharedMultiBlockPiii_param_2];
	cvta.to.global.u64 	%rd1, %rd3;
	mov.u32 	%r22, %ctaid.x;
	mov.u32 	%r1, %ntid.x;
	mul.lo.s32 	%r23, %r1, %r22;
	shl.b32 	%r2, %r23, 1;
	shr.u32 	%r24, %r21, 31;
	add.s32 	%r25, %r21, %r24;
	and.b32  	%r26, %r25, -2;
	sub.s32 	%r3, %r21, %r26;
	add.s32 	%r4, %r3, %r2;
	mov.u32 	%r5, %tid.x;
	add.s32 	%r6, %r4, %r5;
	setp.ge.s32 	%p1, %r6, %r20;
	mul.wide.s32 	%rd4, %r6, 4;
	add.s64 	%rd2, %rd1, %rd4;
	shl.b32 	%r27, %r5, 2;
	mov.u32 	%r28, _ZZ23oddEvenSharedMultiBlockPiiiE5s_arr;
	add.s32 	%r7, %r28, %r27;
	@%p1 bra 	$L__BB3_2;
	ld.global.u32 	%r29, [%rd2];
	st.shared.u32 	[%r7], %r29;
$L__BB3_2:
	setp.ne.s32 	%p2, %r5, 16;
	add.s32 	%r30, %r4, 16;
	setp.ge.s32 	%p3, %r30, %r20;
	or.pred  	%p4, %p2, %p3;
	@%p4 bra 	$L__BB3_4;
	mul.wide.s32 	%rd5, %r4, 4;
	add.s64 	%rd6, %rd1, %rd5;
	ld.global.u32 	%r31, [%rd6+64];
	st.shared.u32 	[_ZZ23oddEvenSharedMultiBlockPiiiE5s_arr+64], %r31;
$L__BB3_4:
	bar.sync 	0;
	setp.gt.u32 	%p5, %r5, 15;
	@%p5 bra 	$L__BB3_10;
	add.s32 	%r41, %r5, 1;
	add.s32 	%r34, %r27, %r28;
	add.s32 	%r40, %r34, 4;
	shl.b32 	%r10, %r1, 2;
	add.s32 	%r35, %r5, %r3;
	add.s32 	%r39, %r35, %r2;
$L__BB3_6:
	add.s32 	%r36, %r39, 1;
	setp.ge.s32 	%p6, %r36, %r20;
	@%p6 bra 	$L__BB3_9;
	ld.shared.u32 	%r15, [%r40+-4];
	ld.shared.u32 	%r16, [%r40];
	setp.le.s32 	%p7, %r15, %r16;
	@%p7 bra 	$L__BB3_9;
	st.shared.u32 	[%r40+-4], %r16;
	st.shared.u32 	[%r40], %r15;
$L__BB3_9:
	add.s32 	%r41, %r41, %r1;
	add.s32 	%r37, %r41, -1;
	add.s32 	%r40, %r40, %r10;
	add.s32 	%r39, %r39, %r1;
	setp.lt.u32 	%p8, %r37, 16;
	@%p8 bra 	$L__BB3_6;
$L__BB3_10:
	setp.ge.s32 	%p9, %r6, %r20;
	bar.sync 	0;
	@%p9 bra 	$L__BB3_12;
	ld.shared.u32 	%r38, [%r7];
	st.global.u32 	[%rd2], %r38;
$L__BB3_12:
	ret;

}


// ===== COMPILED SASS (sm_100) =====

	.target	sm_100

	.elftype	@"ET_EXEC"


//--------------------- .note.nv.tkinfo           --------------------------
	.section	.note.nv.tkinfo,"",@"SHT_NOTE"
	.sectionflags	@"SHF_NOTE_NV_TKINFO"
	.tkinfo
        /*0018*/ 	.word	0x00000002
        /*0030*/ 	.string	""
        /*0030*/ 	.string	"ptxas"
        /*0030*/ 	.string	"Cuda compilation tools, release 13.0, V13.0.88"
        /*0030*/ 	.string	"Build cuda_13.0.r13.0/compiler.36424714_0"
        /*0030*/ 	.string	"-arch sm_100 -m 64 "



//--------------------- .note.nv.cuinfo           --------------------------
	.section	.note.nv.cuinfo,"",@"SHT_NOTE"
	.sectionflags	@"SHF_NOTE_NV_CUINFO"
        /*0018*/ 	.short	0x0002
        /*001a*/ 	.short	0x0064
        /*001c*/ 	.short	0x0082
	.zero		2


//--------------------- .nv.info                  --------------------------
	.section	.nv.info,"",@"SHT_CUDA_INFO"
	.align	4


	//----- nvinfo : EIATTR_REGCOUNT
	.align		4
        /*0000*/ 	.byte	0x04, 0x2f
        /*0002*/ 	.short	(.L_1 - .L_0)
	.align		4
.L_0:
        /*0004*/ 	.word	index@(_Z6warmupv)
        /*0008*/ 	.word	0x00000004


	//----- nvinfo : EIATTR_FRAME_SIZE
	.align		4
.L_1:
        /*000c*/ 	.byte	0x04, 0x11
        /*000e*/ 	.short	(.L_3 - .L_2)
	.align		4
.L_2:
        /*0010*/ 	.word	index@(_Z6warmupv)
        /*0014*/ 	.word	0x00000000


	//----- nvinfo : EIATTR_REGCOUNT
	.align		4
.L_3:
        /*0018*/ 	.byte	0x04, 0x2f
        /*001a*/ 	.short	(.L_5 - .L_4)
	.align		4
.L_4:
        /*001c*/ 	.word	index@(_Z13oddEvenGlobalPiii)
        /*0020*/ 	.word	0x00000008


	//----- nvinfo : EIATTR_FRAME_SIZE
	.align		4
.L_5:
        /*0024*/ 	.byte	0x04, 0x11
        /*0026*/ 	.short	(.L_7 - .L_6)
	.align		4
.L_6:
        /*0028*/ 	.word	index@(_Z13oddEvenGlobalPiii)
        /*002c*/ 	.word	0x00000000


	//----- nvinfo : EIATTR_REGCOUNT
	.align		4
.L_7:
        /*0030*/ 	.byte	0x04, 0x2f
        /*0032*/ 	.short	(.L_9 - .L_8)
	.align		4
.L_8:
        /*0034*/ 	.word	index@(_Z13oddEvenSharedPii)
        /*0038*/ 	.word	0x0000000c


	//----- nvinfo : EIATTR_FRAME_SIZE
	.align		4
.L_9:
        /*003c*/ 	.byte	0x04, 0x11
        /*003e*/ 	.short	(.L_11 - .L_10)
	.align		4
.L_10:
        /*0040*/ 	.word	index@(_Z13oddEvenSharedPii)
        /*0044*/ 	.word	0x00000000


	//----- nvinfo : EIATTR_REGCOUNT
	.align		4
.L_11:
        /*0048*/ 	.byte	0x04, 0x2f
        /*004a*/ 	.short	(.L_13 - .L_12)
	.align		4
.L_12:
        /*004c*/ 	.word	index@(_Z23oddEvenSharedMultiBlockPiii)
        /*0050*/ 	.word	0x00000010


	//----- nvinfo : EIATTR_FRAME_SIZE
	.align		4
.L_13:
        /*0054*/ 	.byte	0x04, 0x11
        /*0056*/ 	.short	(.L_15 - .L_14)
	.align		4
.L_14:
        /*0058*/ 	.word	index@(_Z23oddEvenSharedMultiBlockPiii)
        /*005c*/ 	.word	0x00000000


	//----- nvinfo : EIATTR_MIN_STACK_SIZE
	.align		4
.L_15:
        /*0060*/ 	.byte	0x04, 0x12
        /*0062*/ 	.short	(.L_17 - .L_16)
	.align		4
.L_16:
        /*0064*/ 	.word	index@(_Z23oddEvenSharedMultiBlockPiii)
        /*0068*/ 	.word	0x00000000


	//----- nvinfo : EIATTR_MIN_STACK_SIZE
	.align		4
.L_17:
        /*006c*/ 	.byte	0x04, 0x12
        /*006e*/ 	.short	(.L_19 - .L_18)
	.align		4
.L_18:
        /*0070*/ 	.word	index@(_Z13oddEvenSharedPii)
        /*0074*/ 	.word	0x00000000


	//----- nvinfo : EIATTR_MIN_STACK_SIZE
	.align		4
.L_19:
        /*0078*/ 	.byte	0x04, 0x12
        /*007a*/ 	.short	(.L_21 - .L_20)
	.align		4
.L_20:
        /*007c*/ 	.word	index@(_Z13oddEvenGlobalPiii)
        /*0080*/ 	.word	0x00000000


	//----- nvinfo : EIATTR_MIN_STACK_SIZE
	.align		4
.L_21:
        /*0084*/ 	.byte	0x04, 0x12
        /*0086*/ 	.short	(.L_23 - .L_22)
	.align		4
.L_22:
        /*0088*/ 	.word	index@(_Z6warmupv)
        /*008c*/ 	.word	0x00000000
.L_23:


//--------------------- .nv.compat                --------------------------
	.section	.nv.compat,"",@"SHT_CUDA_COMPAT_INFO"
	.align	4
        /*0000*/ 	.byte	0x02, 0x09, 0x00, 0x00, 0x02, 0x02, 0x01, 0x00, 0x02, 0x05, 0x05, 0x00, 0x03, 0x07, 0x01, 0x01
        /*0010*/ 	.byte	0x02, 0x03, 0x00, 0x00, 0x02, 0x06, 0x01, 0x00, 0x04, 0x0b, 0x08, 0x00, 0x09, 0x00, 0x00, 0x00
        /*0020*/ 	.byte	0x00, 0x00, 0x00, 0x00


//--------------------- .nv.info._Z23oddEvenSharedMultiBlockPiii --------------------------
	.section	.nv.info._Z23oddEvenSharedMultiBlockPiii,"",@"SHT_CUDA_INFO"
	.sectionflags	@""
	.align	4


	//----- nvinfo : EIATTR_CUDA_API_VERSION
	.align		4
        /*0000*/ 	.byte	0x04, 0x37
        /*0002*/ 	.short	(.L_25 - .L_24)
.L_24:
        /*0004*/ 	.word	0x00000082


	//----- nvinfo : EIATTR_KPARAM_INFO
	.align		4
.L_25:
        /*0008*/ 	.byte	0x04, 0x17
        /*000a*/ 	.short	(.L_27 - .L_26)
.L_26:
        /*000c*/ 	.word	0x00000000
        /*0010*/ 	.short	0x0002
        /*0012*/ 	.short	0x000c
        /*0014*/ 	.byte	0x00, 0xf0, 0x11, 0x00


	//----- nvinfo : EIATTR_KPARAM_INFO
	.align		4
.L_27:
        /*0018*/ 	.byte	0x04, 0x17
        /*001a*/ 	.short	(.L_29 - .L_28)
.L_28:
        /*001c*/ 	.word	0x00000000
        /*0020*/ 	.short	0x0001
        /*0022*/ 	.short	0x0008
        /*0024*/ 	.byte	0x00, 0xf0, 0x11, 0x00


	//----- nvinfo : EIATTR_KPARAM_INFO
	.align		4
.L_29:
        /*0028*/ 	.byte	0x04, 0x17
        /*002a*/ 	.short	(.L_31 - .L_30)
.L_30:
        /*002c*/ 	.word	0x00000000
        /*0030*/ 	.short	0x0000
        /*0032*/ 	.short	0x0000
        /*0034*/ 	.byte	0x00, 0xf5, 0x21, 0x00


	//----- nvinfo : EIATTR_SPARSE_MMA_MASK
	.align		4
.L_31:
        /*0038*/ 	.byte	0x03, 0x50
        /*003a*/ 	.short	0x0000


	//----- nvinfo : EIATTR_MAXREG_COUNT
	.align		4
        /*003c*/ 	.byte	0x03, 0x1b
        /*003e*/ 	.short	0x00ff


	//----- nvinfo : EIATTR_NUM_BARRIERS
	.align		4
        /*0040*/ 	.byte	0x02, 0x4c
        /*0042*/ 	.byte	0x01
	.zero		1


	//----- nvinfo : EIATTR_MERCURY_ISA_VERSION
	.align		4
        /*0044*/ 	.byte	0x03, 0x5f
        /*0046*/ 	.short	0x0101


	//----- nvinfo : EIATTR_VRC_CTA_INIT_COUNT
	.align		4
        /*0048*/ 	.byte	0x02, 0x4a
	.zero		1
	.zero		1


	//----- nvinfo : EIATTR_EXIT_INSTR_OFFSETS
	.align		4
        /*004c*/ 	.byte	0x04, 0x1c
        /*004e*/ 	.short	(.L_33 - .L_32)


	//   ....[0]....
.L_32:
        /*0050*/ 	.word	0x00000370


	//   ....[1]....
        /*0054*/ 	.word	0x000003a0


	//----- nvinfo : EIATTR_CRS_STACK_SIZE
	.align		4
.L_33:
        /*0058*/ 	.byte	0x04, 0x1e
        /*005a*/ 	.short	(.L_35 - .L_34)
.L_34:
        /*005c*/ 	.word	0x00000000


	//----- nvinfo : EIATTR_CBANK_PARAM_SIZE
	.align		4
.L_35:
        /*0060*/ 	.byte	0x03, 0x19
        /*0062*/ 	.short	0x0010


	//----- nvinfo : EIATTR_PARAM_CBANK
	.align		4
        /*0064*/ 	.byte	0x04, 0x0a
        /*0066*/ 	.short	(.L_37 - .L_36)
	.align		4
.L_36:
        /*0068*/ 	.word	index@(.nv.constant0._Z23oddEvenSharedMultiBlockPiii)
        /*006c*/ 	.short	0x0380
        /*006e*/ 	.short	0x0010


	//----- nvinfo : EIATTR_SW_WAR
	.align		4
.L_37:
        /*0070*/ 	.byte	0x04, 0x36
        /*0072*/ 	.short	(.L_39 - .L_38)
.L_38:
        /*0074*/ 	.word	0x00000008
.L_39:


//--------------------- .nv.info._Z13oddEvenSharedPii --------------------------
	.section	.nv.info._Z13oddEvenSharedPii,"",@"SHT_CUDA_INFO"
	.sectionflags	@""
	.align	4


	//----- nvinfo : EIATTR_CUDA_API_VERSION
	.align		4
        /*0000*/ 	.byte	0x04, 0x37
        /*0002*/ 	.short	(.L_41 - .L_40)
.L_40:
        /*0004*/ 	.word	0x00000082


	//----- nvinfo : EIATTR_KPARAM_INFO
	.align		4
.L_41:
        /*0008*/ 	.byte	0x04, 0x17
        /*000a*/ 	.short	(.L_43 - .L_42)
.L_42:
        /*000c*/ 	.word	0x00000000
        /*0010*/ 	.short	0x0001
        /*0012*/ 	.short	0x0008
        /*0014*/ 	.byte	0x00, 0xf0, 0x11, 0x00


	//----- nvinfo : EIATTR_KPARAM_INFO
	.align		4
.L_43:
        /*0018*/ 	.byte	0x04, 0x17
        /*001a*/ 	.short	(.L_45 - .L_44)
.L_44:
        /*001c*/ 	.word	0x00000000
        /*0020*/ 	.short	0x0000
        /*0022*/ 	.short	0x0000
        /*0024*/ 	.byte	0x00, 0xf5, 0x21, 0x00


	//----- nvinfo : EIATTR_SPARSE_MMA_MASK
	.align		4
.L_45:
        /*0028*/ 	.byte	0x03, 0x50
        /*002a*/ 	.short	0x0000


	//----- nvinfo : EIATTR_MAXREG_COUNT
	.align		4
        /*002c*/ 	.byte	0x03, 0x1b
        /*002e*/ 	.short	0x00ff


	//----- nvinfo : EIATTR_NUM_BARRIERS
	.align		4
        /*0030*/ 	.byte	0x02, 0x4c
        /*0032*/ 	.byte	0x01
	.zero		1


	//----- nvinfo : EIATTR_MERCURY_ISA_VERSION
	.align		4
        /*0034*/ 	.byte	0x03, 0x5f
        /*0036*/ 	.short	0x0101


	//----- nvinfo : EIATTR_VRC_CTA_INIT_COUNT
	.align		4
        /*0038*/ 	.byte	0x02, 0x4a
	.zero		1
	.zero		1


	//----- nvinfo : EIATTR_EXIT_INSTR_OFFSETS
	.align		4
        /*003c*/ 	.byte	0x04, 0x1c
        /*003e*/ 	.short	(.L_47 - .L_46)


	//   ....[0]....
.L_46:
        /*0040*/ 	.word	0x000005d0


	//   ....[1]....
        /*0044*/ 	.word	0x00000600


	//----- nvinfo : EIATTR_CRS_STACK_SIZE
	.align		4
.L_47:
        /*0048*/ 	.byte	0x04, 0x1e
        /*004a*/ 	.short	(.L_49 - .L_48)
.L_48:
        /*004c*/ 	.word	0x00000000


	//----- nvinfo : EIATTR_CBANK_PARAM_SIZE
	.align		4
.L_49:
        /*0050*/ 	.byte	0x03, 0x19
        /*0052*/ 	.short	0x000c


	//----- nvinfo : EIATTR_PARAM_CBANK
	.align		4
        /*0054*/ 	.byte	0x04, 0x0a
        /*0056*/ 	.short	(.L_51 - .L_50)
	.align		4
.L_50:
        /*0058*/ 	.word	index@(.nv.constant0._Z13oddEvenSharedPii)
        /*005c*/ 	.short	0x0380
        /*005e*/ 	.short	0x000c


	//----- nvinfo : EIATTR_SW_WAR
	.align		4
.L_51:
        /*0060*/ 	.byte	0x04, 0x36
        /*0062*/ 	.short	(.L_53 - .L_52)
.L_52:
        /*0064*/ 	.word	0x00000008
.L_53:


//--------------------- .nv.info._Z13oddEvenGlobalPiii --------------------------
	.section	.nv.info._Z13oddEvenGlobalPiii,"",@"SHT_CUDA_INFO"
	.sectionflags	@""
	.align	4


	//----- nvinfo : EIATTR_CUDA_API_VERSION
	.align		4
        /*0000*/ 	.byte	0x04, 0x37
        /*0002*/ 	.short	(.L_55 - .L_54)
.L_54:
        /*0004*/ 	.word	0x00000082


	//----- nvinfo : EIATTR_KPARAM_INFO
	.align		4
.L_55:
        /*0008*/ 	.byte	0x04, 0x17
        /*000a*/ 	.short	(.L_57 - .L_56)
.L_56:
        /*000c*/ 	.word	0x00000000
        /*0010*/ 	.short	0x0002
        /*0012*/ 	.short	0x000c
        /*0014*/ 	.byte	0x00, 0xf0, 0x11, 0x00


	//----- nvinfo : EIATTR_KPARAM_INFO
	.align		4
.L_57:
        /*0018*/ 	.byte	0x04, 0x17
        /*001a*/ 	.short	(.L_59 - .L_58)
.L_58:
        /*001c*/ 	.word	0x00000000
        /*0020*/ 	.short	0x0001
        /*0022*/ 	.short	0x0008
        /*0024*/ 	.byte	0x00, 0xf0, 0x11, 0x00


	//----- nvinfo : EIATTR_KPARAM_INFO
	.align		4
.L_59:
        /*0028*/ 	.byte	0x04, 0x17
        /*002a*/ 	.short	(.L_61 - .L_60)
.L_60:
        /*002c*/ 	.word	0x00000000
        /*0030*/ 	.short	0x0000
        /*0032*/ 	.short	0x0000
        /*0034*/ 	.byte	0x00, 0xf5, 0x21, 0x00


	//----- nvinfo : EIATTR_SPARSE_MMA_MASK
	.align		4
.L_61:
        /*0038*/ 	.byte	0x03, 0x50
        /*003a*/ 	.short	0x0000


	//----- nvinfo : EIATTR_MAXREG_COUNT
	.align		4
        /*003c*/ 	.byte	0x03, 0x1b
        /*003e*/ 	.short	0x00ff


	//----- nvinfo : EIATTR_MERCURY_ISA_VERSION
	.align		4
        /*0040*/ 	.byte	0x03, 0x5f
        /*0042*/ 	.short	0x0101


	//----- nvinfo : EIATTR_VRC_CTA_INIT_COUNT
	.align		4
        /*0044*/ 	.byte	0x02, 0x4a
	.zero		1
	.zero		1


	//----- nvinfo : EIATTR_EXIT_INSTR_OFFSETS
	.align		4
        /*0048*/ 	.byte	0x04, 0x1c
        /*004a*/ 	.short	(.L_63 - .L_62)


	//   ....[0]....
.L_62:
        /*004c*/ 	.word	0x000000c0


	//   ....[1]....
        /*0050*/ 	.word	0x00000130


	//   ....[2]....
        /*0054*/ 	.word	0x00000160


	//----- nvinfo : EIATTR_CBANK_PARAM_SIZE
	.align		4
.L_63:
        /*0058*/ 	.byte	0x03, 0x19
        /*005a*/ 	.short	0x0010


	//----- nvinfo : EIATTR_PARAM_CBANK
	.align		4
        /*005c*/ 	.byte	0x04, 0x0a
        /*005e*/ 	.short	(.L_65 - .L_64)
	.align		4
.L_64:
        /*0060*/ 	.word	index@(.nv.constant0._Z13oddEvenGlobalPiii)
        /*0064*/ 	.short	0x0380
        /*0066*/ 	.short	0x0010


	//----- nvinfo : EIATTR_SW_WAR
	.align		4
.L_65:
        /*0068*/ 	.byte	0x04, 0x36
        /*006a*/ 	.short	(.L_67 - .L_66)
.L_66:
        /*006c*/ 	.word	0x00000008
.L_67:


//--------------------- .nv.info._Z6warmupv       --------------------------
	.section	.nv.info._Z6warmupv,"",@"SHT_CUDA_INFO"
	.sectionflags	@""
	.align	4


	//----- nvinfo : EIATTR_CUDA_API_VERSION
	.align		4
        /*0000*/ 	.byte	0x04, 0x37
        /*0002*/ 	.short	(.L_69 - .L_68)
.L_68:
        /*0004*/ 	.word	0x00000082


	//----- nvinfo : EIATTR_SPARSE_MMA_MASK
	.align		4
.L_69:
        /*0008*/ 	.byte	0x03, 0x50
        /*000a*/ 	.short	0x0000


	//----- nvinfo : EIATTR_MAXREG_COUNT
	.align		4
        /*000c*/ 	.byte	0x03, 0x1b
        /*000e*/ 	.short	0x00ff


	//----- nvinfo : EIATTR_MERCURY_ISA_VERSION
	.align		4
        /*0010*/ 	.byte	0x03, 0x5f
        /*0012*/ 	.short	0x0101


	//----- nvinfo : EIATTR_VRC_CTA_INIT_COUNT
	.align		4
        /*0014*/ 	.byte	0x02, 0x4a
	.zero		1
	.zero		1


	//----- nvinfo : EIATTR_EXIT_INSTR_OFFSETS
	.align		4
        /*0018*/ 	.byte	0x04, 0x1c
        /*001a*/ 	.short	(.L_71 - .L_70)


	//   ....[0]....
.L_70:
        /*001c*/ 	.word	0x00000010


	//----- nvinfo : EIATTR_SW_WAR
	.align		4
.L_71:
        /*0020*/ 	.byte	0x04, 0x36
        /*0022*/ 	.short	(.L_73 - .L_72)
.L_72:
        /*0024*/ 	.word	0x00000008
.L_73:


//--------------------- .nv.callgraph             --------------------------
	.section	.nv.callgraph,"",@"SHT_CUDA_CALLGRAPH"
	.align	4
	.sectionentsize	8
	.align		4
        /*0000*/ 	.word	0x00000000
	.align		4
        /*0004*/ 	.word	0xffffffff
	.align		4
        /*0008*/ 	.word	0x00000000
	.align		4
        /*000c*/ 	.word	0xfffffffe
	.align		4
        /*0010*/ 	.word	0x00000000
	.align		4
        /*0014*/ 	.word	0xfffffffd
	.align		4
        /*0018*/ 	.word	0x00000000
	.align		4
        /*001c*/ 	.word	0xfffffffc


//--------------------- .text._Z23oddEvenSharedMultiBlockPiii --------------------------
	.section	.text._Z23oddEvenSharedMultiBlockPiii,"ax",@progbits
	.align	128
        .global         _Z23oddEvenSharedMultiBlockPiii
        .type           _Z23oddEvenSharedMultiBlockPiii,@function
        .size           _Z23oddEvenSharedMultiBlockPiii,(.L_x_23 - _Z23oddEvenSharedMultiBlockPiii)
        .other          _Z23oddEvenSharedMultiBlockPiii,@"STO_CUDA_ENTRY STV_DEFAULT"
_Z23oddEvenSharedMultiBlockPiii:
.text._Z23oddEvenSharedMultiBlockPiii:
[----:B------:R-:W-:Y:S08]  /*0000*/  LDC R1, c[0x0][0x37c] ;  /* 0x0000df00ff017b82 */ /* 0x000ff00000000800 */
[----:B------:R-:W0:Y:S01]  /*0010*/  LDC.64 R2, c[0x0][0x388] ;  /* 0x0000e200ff027b82 */ /* 0x000e220000000a00 */
[----:B------:R-:W1:Y:S01]  /*0020*/  S2R R10, SR_TID.X ;  /* 0x00000000000a7919 */ /* 0x000e620000002100 */
[----:B------:R-:W2:Y:S06]  /*0030*/  LDCU.64 UR6, c[0x0][0x358] ;  /* 0x00006b00ff0677ac */ /* 0x000eac0008000a00 */
[----:B------:R-:W3:Y:S08]  /*0040*/  S2UR UR4, SR_CTAID.X ;  /* 0x00000000000479c3 */ /* 0x000ef00000002500 */
[----:B------:R-:W3:Y:S01]  /*0050*/  LDC R13, c[0x0][0x360] ;  /* 0x0000d800ff0d7b82 */ /* 0x000ee20000000800 */
[----:B0-----:R-:W-:-:S07]  /*0060*/  LEA.HI R0, R3, R3, RZ, 0x1 ;  /* 0x0000000303007211 */ /* 0x001fce00078f08ff */
[----:B------:R-:W0:Y:S01]  /*0070*/  LDC.64 R6, c[0x0][0x380] ;  /* 0x0000e000ff067b82 */ /* 0x000e220000000a00 */
[----:B------:R-:W-:-:S05]  /*0080*/  LOP3.LUT R4, R0, 0xfffffffe, RZ, 0xc0, !PT ;  /* 0xfffffffe00047812 */ /* 0x000fca00078ec0ff */
[----:B------:R-:W-:Y:S02]  /*0090*/  IMAD.IADD R3, R3, 0x1, -R4 ;  /* 0x0000000103037824 */ /* 0x000fe400078e0a04 */
[----:B---3--:R-:W-:-:S04]  /*00a0*/  IMAD R0, R13, UR4, RZ ;  /* 0x000000040d007c24 */ /* 0x008fc8000f8e02ff */
[----:B------:R-:W-:-:S04]  /*00b0*/  IMAD R9, R0, 0x2, R3 ;  /* 0x0000000200097824 */ /* 0x000fc800078e0203 */
[C---:B------:R-:W-:Y:S01]  /*00c0*/  VIADD R5, R9.reuse, 0x10 ;  /* 0x0000001009057836 */ /* 0x040fe20000000000 */
[----:B-1----:R-:W-:-:S04]  /*00d0*/  IADD3 R11, PT, PT, R9, R10, RZ ;  /* 0x0000000a090b7210 */ /* 0x002fc80007ffe0ff */
[-C--:B------:R-:W-:Y:S01]  /*00e0*/  ISETP.GE.AND P0, PT, R5, R2.reuse, PT ;  /* 0x000000020500720c */ /* 0x080fe20003f06270 */
[C---:B0-----:R-:W-:Y:S01]  /*00f0*/  IMAD.WIDE R4, R11.reuse, 0x4, R6 ;  /* 0x000000040b047825 */ /* 0x041fe200078e0206 */
[----:B------:R-:W-:Y:S02]  /*0100*/  ISETP.GE.AND P1, PT, R11, R2, PT ;  /* 0x000000020b00720c */ /* 0x000fe40003f26270 */
[----:B------:R-:W-:-:S13]  /*0110*/  ISETP.NE.OR P0, PT, R10, 0x10, P0 ;  /* 0x000000100a00780c */ /* 0x000fda0000705670 */
[----:B------:R-:W-:Y:S02]  /*0120*/  @!P0 IMAD.WIDE R6, R9, 0x4, R6 ;  /* 0x0000000409068825 */ /* 0x000fe400078e0206 */
[----:B--2---:R-:W2:Y:S04]  /*0130*/  @!P1 LDG.E R9, desc[UR6][R4.64] ;  /* 0x0000000604099981 */ /* 0x004ea8000c1e1900 */
[----:B------:R-:W3:Y:S01]  /*0140*/  @!P0 LDG.E R6, desc[UR6][R6.64+0x40] ;  /* 0x0000400606068981 */ /* 0x000ee2000c1e1900 */
[----:B------:R-:W0:Y:S01]  /*0150*/  S2UR UR5, SR_CgaCtaId ;  /* 0x00000000000579c3 */ /* 0x000e220000008800 */
[----:B------:R-:W-:Y:S01]  /*0160*/  UMOV UR4, 0x400 ;  /* 0x0000040000047882 */ /* 0x000fe20000000000 */
[----:B------:R-:W-:Y:S01]  /*0170*/  BSSY.RECONVERGENT B0, `(.L_x_0) ;  /* 0x000001d000007945 */ /* 0x000fe20003800200 */
[----:B0-----:R-:W-:-:S06]  /*0180*/  ULEA UR4, UR5, UR4, 0x18 ;  /* 0x0000000405047291 */ /* 0x001fcc000f8ec0ff */
[----:B------:R-:W-:-:S05]  /*0190*/  LEA R8, R10, UR4, 0x2 ;  /* 0x000000040a087c11 */ /* 0x000fca000f8e10ff */
[----:B--2---:R0:W-:Y:S04]  /*01a0*/  @!P1 STS [R8], R9 ;  /* 0x0000000908009388 */ /* 0x0041e80000000800 */
[----:B---3--:R0:W-:Y:S01]  /*01b0*/  @!P0 STS [UR4+0x40], R6 ;  /* 0x00004006ff008988 */ /* 0x0081e20008000804 */
[----:B------:R-:W-:Y:S01]  /*01c0*/  BAR.SYNC.DEFER_BLOCKING 0x0 ;  /* 0x0000000000007b1d */ /* 0x000fe20000010000 */
[----:B------:R-:W-:-:S13]  /*01d0*/  ISETP.GT.U32.AND P0, PT, R10, 0xf, PT ;  /* 0x0000000f0a00780c */ /* 0x000fda0003f04070 */
[----:B0-----:R-:W-:Y:S05]  /*01e0*/  @P0 BRA `(.L_x_1) ;  /* 0x0000000000540947 */ /* 0x001fea0003800000 */
[----:B------:R-:W0:Y:S01]  /*01f0*/  LDC R2, c[0x0][0x388] ;  /* 0x0000e200ff027b82 */ /* 0x000e220000000800 */
[----:B------:R-:W-:Y:S02]  /*0200*/  IMAD.IADD R3, R3, 0x1, R10 ;  /* 0x0000000103037824 */ /* 0x000fe400078e020a */
[----:B------:R-:W-:-:S03]  /*0210*/  VIADD R6, R10, 0x1 ;  /* 0x000000010a067836 */ /* 0x000fc60000000000 */
[----:B------:R-:W-:Y:S01]  /*0220*/  LEA R3, R0, R3, 0x1 ;  /* 0x0000000300037211 */ /* 0x000fe200078e08ff */
[----:B------:R-:W-:-:S07]  /*0230*/  VIADD R0, R8, 0x4 ;  /* 0x0000000408007836 */ /* 0x000fce0000000000 */
.L_x_4:
[----:B------:R-:W-:Y:S01]  /*0240*/  IADD3 R7, PT, PT, R3, 0x1, RZ ;  /* 0x0000000103077810 */ /* 0x000fe20007ffe0ff */
[----:B------:R-:W-:Y:S01]  /*0250*/  IMAD.IADD R6, R13, 0x1, R6 ;  /* 0x000000010d067824 */ /* 0x000fe200078e0206 */
[----:B------:R-:W-:Y:S02]  /*0260*/  BSSY.RECONVERGENT B1, `(.L_x_2) ;  /* 0x000000a000017945 */ /* 0x000fe40003800200 */
[----:B0-----:R-:W-:Y:S01]  /*0270*/  ISETP.GE.AND P1, PT, R7, R2, PT ;  /* 0x000000020700720c */ /* 0x001fe20003f26270 */
[----:B------:R-:W-:-:S05]  /*0280*/  VIADD R9, R6, 0xffffffff ;  /* 0xffffffff06097836 */ /* 0x000fca0000000000 */
[----:B------:R-:W-:-:S07]  /*0290*/  ISETP.GE.U32.AND P0, PT, R9, 0x10, PT ;  /* 0x000000100900780c */ /* 0x000fce0003f06070 */
[----:B------:R-:W-:Y:S06]  /*02a0*/  @P1 BRA `(.L_x_3) ;  /* 0x0000000000141947 */ /* 0x000fec0003800000 */
[----:B------:R-:W-:Y:S04]  /*02b0*/  LDS R7, [R0+-0x4] ;  /* 0xfffffc0000077984 */ /* 0x000fe80000000800 */
[----:B------:R-:W0:Y:S02]  /*02c0*/  LDS R9, [R0] ;  /* 0x0000000000097984 */ /* 0x000e240000000800 */
[----:B0-----:R-:W-:-:S13]  /*02d0*/  ISETP.GT.AND P1, PT, R7, R9, PT ;  /* 0x000000090700720c */ /* 0x001fda0003f24270 */
[----:B------:R0:W-:Y:S04]  /*02e0*/  @P1 STS [R0+-0x4], R9 ;  /* 0xfffffc0900001388 */ /* 0x0001e80000000800 */
[----:B------:R0:W-:Y:S02]  /*02f0*/  @P1 STS [R0], R7 ;  /* 0x0000000700001388 */ /* 0x0001e40000000800 */
.L_x_3:
[----:B------:R-:W-:Y:S05]  /*0300*/  BSYNC.RECONVERGENT B1 ;  /* 0x0000000000017941 */ /* 0x000fea0003800200 */
.L_x_2:
[C---:B------:R-:W-:Y:S01]  /*0310*/  IMAD.IADD R3, R13.reuse, 0x1, R3 ;  /* 0x000000010d037824 */ /* 0x040fe200078e0203 */
[----:B0-----:R-:W-:Y:S01]  /*0320*/  LEA R0, R13, R0, 0x2 ;  /* 0x000000000d007211 */ /* 0x001fe200078e10ff */
[----:B------:R-:W-:Y:S06]  /*0330*/  @!P0 BRA `(.L_x_4) ;  /* 0xfffffffc00c08947 */ /* 0x000fec000383ffff */
.L_x_1:
[----:B------:R-:W-:Y:S05]  /*0340*/  BSYNC.RECONVERGENT B0 ;  /* 0x0000000000007941 */ /* 0x000fea0003800200 */
.L_x_0:
[----:B------:R-:W-:Y:S01]  /*0350*/  BAR.SYNC.DEFER_BLOCKING 0x0 ;  /* 0x0000000000007b1d */ /* 0x000fe20000010000 */
[----:B------:R-:W-:-:S13]  /*0360*/  ISETP.GE.AND P0, PT, R11, R2, PT ;  /* 0x000000020b00720c */ /* 0x000fda0003f06270 */
[----:B------:R-:W-:Y:S05]  /*0370*/  @P0 EXIT ;  /* 0x000000000000094d */ /* 0x000fea0003800000 */
[----:B------:R-:W0:Y:S04]  /*0380*/  LDS R3, [R8] ;  /* 0x0000000008037984 */ /* 0x000e280000000800 */
[----:B0-----:R-:W-:Y:S01]  /*0390*/  STG.E desc[UR6][R4.64], R3 ;  /* 0x0000000304007986 */ /* 0x001fe2000c101906 */
[----:B------:R-:W-:Y:S05]  /*03a0*/  EXIT ;  /* 0x000000000000794d */ /* 0x000fea0003800000 */
.L_x_5:
[----:B------:R-:W-:-:S00]  /*03b0*/  BRA `(.L_x_5) ;  /* 0xfffffffc00fc7947 */ /* 0x000fc0000383ffff */
[----:B------:R-:W-:-:S00]  /*03c0*/  NOP ;  /* 0x0000000000007918 */ /* 0x000fc00000000000 */
        /* <DEDUP_REMOVED lines=11> */
.L_x_23:


//--------------------- .text._Z13oddEvenSharedPii --------------------------
	.section	.text._Z13oddEvenSharedPii,"ax",@progbits
	.align	128
        .global         _Z13oddEvenSharedPii
        .type           _Z13oddEvenSharedPii,@function
        .size           _Z13oddEvenSharedPii,(.L_x_24 - _Z13oddEvenSharedPii)
        .other          _Z13oddEvenSharedPii,@"STO_CUDA_ENTRY STV_DEFAULT"
_Z13oddEvenSharedPii:
.text._Z13oddEvenSharedPii:
[----:B------:R-:W-:Y:S01]  /*0000*/  LDC R1, c[0x0][0x37c] ;  /* 0x0000df00ff017b82 */ /* 0x000fe20000000800 */
[----:B------:R-:W0:Y:S01]  /*0010*/  S2R R9, SR_TID.X ;  /* 0x0000000000097919 */ /* 0x000e220000002100 */
[----:B------:R-:W0:Y:S06]  /*0020*/  LDCU UR6, c[0x0][0x388] ;  /* 0x00007100ff0677ac */ /* 0x000e2c0008000800 */
[----:B------:R-:W1:Y:S01]  /*0030*/  LDC.64 R2, c[0x0][0x380] ;  /* 0x0000e000ff027b82 */ /* 0x000e620000000a00 */
[----:B------:R-:W2:Y:S01]  /*0040*/  LDCU.64 UR10, c[0x0][0x358] ;  /* 0x00006b00ff0a77ac */ /* 0x000ea20008000a00 */
[C---:B0-----:R-:W-:Y:S01]  /*0050*/  ISETP.GE.AND P0, PT, R9.reuse, UR6, PT ;  /* 0x0000000609007c0c */ /* 0x041fe2000bf06270 */
[----:B-1----:R-:W-:-:S12]  /*0060*/  IMAD.WIDE.U32 R2, R9, 0x4, R2 ;  /* 0x0000000409027825 */ /* 0x002fd800078e0002 */
[----:B--2---:R-:W2:Y:S01]  /*0070*/  @!P0 LDG.E R5, desc[UR10][R2.64] ;  /* 0x0000000a02058981 */ /* 0x004ea2000c1e1900 */
[----:B------:R-:W0:Y:S01]  /*0080*/  S2UR UR5, SR_CgaCtaId ;  /* 0x00000000000579c3 */ /* 0x000e220000008800 */
[----:B------:R-:W-:Y:S01]  /*0090*/  UMOV UR4, 0x400 ;  /* 0x0000040000047882 */ /* 0x000fe20000000000 */
[----:B------:R-:W-:Y:S02]  /*00a0*/  UISETP.GE.AND UP0, UPT, UR6, 0x1, UPT ;  /* 0x000000010600788c */ /* 0x000fe4000bf06270 */
[----:B0-----:R-:W-:-:S06]  /*00b0*/  ULEA UR5, UR5, UR4, 0x18 ;  /* 0x0000000405057291 */ /* 0x001fcc000f8ec0ff */
[----:B------:R-:W-:-:S05]  /*00c0*/  LEA R0, R9, UR5, 0x2 ;  /* 0x0000000509007c11 */ /* 0x000fca000f8e10ff */
[----:B--2---:R0:W-:Y:S01]  /*00d0*/  @!P0 STS [R0], R5 ;  /* 0x0000000500008388 */ /* 0x0041e20000000800 */
[----:B------:R-:W-:Y:S06]  /*00e0*/  BAR.SYNC.DEFER_BLOCKING 0x0 ;  /* 0x0000000000007b1d */ /* 0x000fec0000010000 */
[----:B------:R-:W-:Y:S05]  /*00f0*/  BRA.U !UP0, `(.L_x_6) ;  /* 0x0000000508307547 */ /* 0x000fea000b800000 */
[----:B------:R-:W-:Y:S02]  /*0100*/  UISETP.GE.U32.AND UP0, UPT, UR6, 0x4, UPT ;  /* 0x000000040600788c */ /* 0x000fe4000bf06070 */
[----:B------:R-:W-:Y:S01]  /*0110*/  ULOP3.LUT UR8, UR6, 0x3, URZ, 0xc0, !UPT ;  /* 0x0000000306087892 */ /* 0x000fe2000f8ec0ff */
[----:B------:R-:W-:-:S06]  /*0120*/  UMOV UR4, URZ ;  /* 0x000000ff00047c82 */ /* 0x000fcc0008000000 */
[----:B------:R-:W-:Y:S05]  /*0130*/  BRA.U !UP0, `(.L_x_7) ;  /* 0x0000000108c87547 */ /* 0x000fea000b800000 */
[C---:B------:R-:W-:Y:S01]  /*0140*/  IMAD.SHL.U32 R4, R9.reuse, 0x2, RZ ;  /* 0x0000000209047824 */ /* 0x040fe200078e00ff */
[----:B------:R-:W-:Y:S01]  /*0150*/  ULOP3.LUT UR4, UR6, 0x7ffffffc, URZ, 0xc0, !UPT ;  /* 0x7ffffffc06047892 */ /* 0x000fe2000f8ec0ff */
[----:B0-----:R-:W-:Y:S01]  /*0160*/  IMAD R5, R9, 0x4, R0 ;  /* 0x0000000409057824 */ /* 0x001fe200078e0200 */
[----:B------:R-:W0:Y:S01]  /*0170*/  LDCU UR7, c[0x0][0x388] ;  /* 0x00007100ff0777ac */ /* 0x000e220008000800 */
[C---:B------:R-:W-:Y:S02]  /*0180*/  VIADD R8, R4.reuse, 0x1 ;  /* 0x0000000104087836 */ /* 0x040fe40000000000 */
[----:B------:R-:W-:Y:S01]  /*0190*/  VIADD R4, R4, 0x2 ;  /* 0x0000000204047836 */ /* 0x000fe20000000000 */
[----:B------:R-:W-:Y:S02]  /*01a0*/  UIADD3 UR9, UPT, UPT, -UR4, URZ, URZ ;  /* 0x000000ff04097290 */ /* 0x000fe4000fffe1ff */
[----:B------:R-:W-:-:S13]  /*01b0*/  ISETP.GE.U32.AND P1, PT, R8, UR6, PT ;  /* 0x0000000608007c0c */ /* 0x000fda000bf26070 */
.L_x_16:
[----:B------:R-:W-:Y:S01]  /*01c0*/  UIADD3 UR9, UPT, UPT, UR9, 0x4, URZ ;  /* 0x0000000409097890 */ /* 0x000fe2000fffe0ff */
[----:B------:R-:W-:Y:S01]  /*01d0*/  BSSY.RECONVERGENT B0, `(.L_x_8) ;  /* 0x000000a000007945 */ /* 0x000fe20003800200 */
[----:B0-----:R-:W-:Y:S02]  /*01e0*/  UMOV UR6, UR7 ;  /* 0x0000000700067c82 */ /* 0x001fe40008000000 */
[----:B------:R-:W-:Y:S01]  /*01f0*/  UISETP.NE.AND UP0, UPT, UR9, URZ, UPT ;  /* 0x000000ff0900728c */ /* 0x000fe2000bf05270 */
[----:B------:R-:W-:Y:S01]  /*0200*/  ISETP.GE.U32.AND P0, PT, R4, UR6, PT ;  /* 0x0000000604007c0c */ /* 0x000fe2000bf06070 */
[----:B-123--:R-:W-:-:S12]  /*0210*/  @P1 BRA `(.L_x_9) ;  /* 0x0000000000141947 */ /* 0x00efd80003800000 */
[----:B------:R-:W-:Y:S04]  /*0220*/  LDS R6, [R5] ;  /* 0x0000000005067984 */ /* 0x000fe80000000800 */
[----:B------:R-:W0:Y:S02]  /*0230*/  LDS R7, [R5+0x4] ;  /* 0x0000040005077984 */ /* 0x000e240000000800 */
[----:B0-----:R-:W-:-:S13]  /*0240*/  ISETP.GT.AND P1, PT, R6, R7, PT ;  /* 0x000000070600720c */ /* 0x001fda0003f24270 */
[----:B------:R0:W-:Y:S04]  /*0250*/  @P1 STS [R5], R7 ;  /* 0x0000000705001388 */ /* 0x0001e80000000800 */
[----:B------:R0:W-:Y:S02]  /*0260*/  @P1 STS [R5+0x4], R6 ;  /* 0x0000040605001388 */ /* 0x0001e40000000800 */
.L_x_9:
[----:B------:R-:W-:Y:S05]  /*0270*/  BSYNC.RECONVERGENT B0 ;  /* 0x0000000000007941 */ /* 0x000fea0003800200 */
.L_x_8:
[----:B------:R-:W-:Y:S01]  /*0280*/  BAR.SYNC.DEFER_BLOCKING 0x0 ;  /* 0x0000000000007b1d */ /* 0x000fe20000010000 */
[----:B------:R-:W-:-:S05]  /*0290*/  ISETP.GE.U32.AND P1, PT, R8, UR6, PT ;  /* 0x0000000608007c0c */ /* 0x000fca000bf26070 */
[----:B------:R-:W-:Y:S04]  /*02a0*/  BSSY.RECONVERGENT B0, `(.L_x_10) ;  /* 0x0000007000007945 */ /* 0x000fe80003800200 */
[----:B------:R-:W-:Y:S05]  /*02b0*/  @P0 BRA `(.L_x_11) ;  /* 0x0000000000140947 */ /* 0x000fea0003800000 */
[----:B0-----:R-:W-:Y:S04]  /*02c0*/  LDS R6, [R5+0x4] ;  /* 0x0000040005067984 */ /* 0x001fe80000000800 */
[----:B------:R-:W0:Y:S02]  /*02d0*/  LDS R7, [R5+0x8] ;  /* 0x0000080005077984 */ /* 0x000e240000000800 */
[----:B0-----:R-:W-:-:S13]  /*02e0*/  ISETP.GT.AND P2, PT, R6, R7, PT ;  /* 0x000000070600720c */ /* 0x001fda0003f44270 */
[----:B------:R1:W-:Y:S04]  /*02f0*/  @P2 STS [R5+0x4], R7 ;  /* 0x0000040705002388 */ /* 0x0003e80000000800 */
[----:B------:R1:W-:Y:S02]  /*0300*/  @P2 STS [R5+0x8], R6 ;  /* 0x0000080605002388 */ /* 0x0003e40000000800 */
.L_x_11:
[----:B------:R-:W-:Y:S05]  /*0310*/  BSYNC.RECONVERGENT B0 ;  /* 0x0000000000007941 */ /* 0x000fea0003800200 */
.L_x_10:
[----:B------:R-:W-:Y:S06]  /*0320*/  BAR.SYNC.DEFER_BLOCKING 0x0 ;  /* 0x0000000000007b1d */ /* 0x000fec0000010000 */
[----:B------:R-:W-:Y:S04]  /*0330*/  BSSY.RECONVERGENT B0, `(.L_x_12) ;  /* 0x0000007000007945 */ /* 0x000fe80003800200 */
[----:B------:R-:W-:Y:S05]  /*0340*/  @P1 BRA `(.L_x_13) ;  /* 0x0000000000141947 */ /* 0x000fea0003800000 */
[----:B01----:R-:W-:Y:S04]  /*0350*/  LDS R6, [R5] ;  /* 0x0000000005067984 */ /* 0x003fe80000000800 */
[----:B------:R-:W0:Y:S02]  /*0360*/  LDS R7, [R5+0x4] ;  /* 0x0000040005077984 */ /* 0x000e240000000800 */
[----:B0-----:R-:W-:-:S13]  /*0370*/  ISETP.GT.AND P2, PT, R6, R7, PT ;  /* 0x000000070600720c */ /* 0x001fda0003f44270 */
[----:B------:R2:W-:Y:S04]  /*0380*/  @P2 STS [R5], R7 ;  /* 0x0000000705002388 */ /* 0x0005e80000000800 */
[----:B------:R2:W-:Y:S02]  /*0390*/  @P2 STS [R5+0x4], R6 ;  /* 0x0000040605002388 */ /* 0x0005e40000000800 */
.L_x_13:
[----:B------:R-:W-:Y:S05]  /*03a0*/  BSYNC.RECONVERGENT B0 ;  /* 0x0000000000007941 */ /* 0x000fea0003800200 */
.L_x_12:
[----:B------:R-:W-:Y:S06]  /*03b0*/  BAR.SYNC.DEFER_BLOCKING 0x0 ;  /* 0x0000000000007b1d */ /* 0x000fec0000010000 */
[----:B------:R-:W-:Y:S04]  /*03c0*/  BSSY.RECONVERGENT B0, `(.L_x_14) ;  /* 0x0000007000007945 */ /* 0x000fe80003800200 */
[----:B------:R-:W-:Y:S05]  /*03d0*/  @P0 BRA `(.L_x_15) ;  /* 0x0000000000140947 */ /* 0x000fea0003800000 */
[----:B012---:R-:W-:Y:S04]  /*03e0*/  LDS R6, [R5+0x4] ;  /* 0x0000040005067984 */ /* 0x007fe80000000800 */
[----:B------:R-:W0:Y:S02]  /*03f0*/  LDS R7, [R5+0x8] ;  /* 0x0000080005077984 */ /* 0x000e240000000800 */
[----:B0-----:R-:W-:-:S13]  /*0400*/  ISETP.GT.AND P0, PT, R6, R7, PT ;  /* 0x000000070600720c */ /* 0x001fda0003f04270 */
[----:B------:R3:W-:Y:S04]  /*0410*/  @P0 STS [R5+0x4], R7 ;  /* 0x0000040705000388 */ /* 0x0007e80000000800 */
[----:B------:R3:W-:Y:S02]  /*0420*/  @P0 STS [R5+0x8], R6 ;  /* 0x0000080605000388 */ /* 0x0007e40000000800 */
.L_x_15:
[----:B------:R-:W-:Y:S05]  /*0430*/  BSYNC.RECONVERGENT B0 ;  /* 0x0000000000007941 */ /* 0x000fea0003800200 */
.L_x_14:
[----:B------:R-:W-:Y:S06]  /*0440*/  BAR.SYNC.DEFER_BLOCKING 0x0 ;  /* 0x0000000000007b1d */ /* 0x000fec0000010000 */
[----:B------:R-:W-:Y:S05]  /*0450*/  BRA.U UP0, `(.L_x_16) ;  /* 0xfffffffd00587547 */ /* 0x000fea000b83ffff */
.L_x_7:
[----:B------:R-:W-:-:S09]  /*0460*/  UISETP.NE.AND UP0, UPT, UR8, URZ, UPT ;  /* 0x000000ff0800728c */ /* 0x000fd2000bf05270 */
[----:B------:R-:W-:Y:S05]  /*0470*/  BRA.U !UP0, `(.L_x_6) ;  /* 0x0000000108507547 */ /* 0x000fea000b800000 */
[----:B------:R-:W4:Y:S01]  /*0480*/  LDCU UR6, c[0x0][0x388] ;  /* 0x00007100ff0677ac */ /* 0x000f220008000800 */
[----:B------:R-:W-:-:S12]  /*0490*/  UIADD3 UR7, UPT, UPT, -UR8, URZ, URZ ;  /* 0x000000ff08077290 */ /* 0x000fd8000fffe1ff */
.L_x_19:
[----:B------:R-:W-:Y:S01]  /*04a0*/  ULOP3.LUT UR9, UR4, 0x1, URZ, 0xc0, !UPT ;  /* 0x0000000104097892 */ /* 0x000fe2000f8ec0ff */
[----:B------:R-:W-:Y:S01]  /*04b0*/  BSSY.RECONVERGENT B0, `(.L_x_17) ;  /* 0x000000d000007945 */ /* 0x000fe20003800200 */
[----:B------:R-:W-:-:S04]  /*04c0*/  UIADD3 UR7, UPT, UPT, UR7, 0x1, URZ ;  /* 0x0000000107077890 */ /* 0x000fc8000fffe0ff */
[----:B0-----:R-:W-:Y:S01]  /*04d0*/  LEA R4, R9, UR9, 0x1 ;  /* 0x0000000909047c11 */ /* 0x001fe2000f8e08ff */
[----:B------:R-:W-:-:S04]  /*04e0*/  UISETP.NE.AND UP0, UPT, UR7, URZ, UPT ;  /* 0x000000ff0700728c */ /* 0x000fc8000bf05270 */
[----:B0123--:R-:W-:-:S05]  /*04f0*/  VIADD R5, R4, 0x1 ;  /* 0x0000000104057836 */ /* 0x00ffca0000000000 */
[----:B----4-:R-:W-:-:S13]  /*0500*/  ISETP.GE.AND P0, PT, R5, UR6, PT ;  /* 0x0000000605007c0c */ /* 0x010fda000bf06270 */
[----:B------:R-:W-:Y:S05]  /*0510*/  @P0 BRA `(.L_x_18) ;  /* 0x0000000000180947 */ /* 0x000fea0003800000 */
[----:B------:R-:W-:-:S05]  /*0520*/  LEA R4, R4, UR5, 0x2 ;  /* 0x0000000504047c11 */ /* 0x000fca000f8e10ff */
[----:B------:R-:W-:Y:S04]  /*0530*/  LDS R5, [R4] ;  /* 0x0000000004057984 */ /* 0x000fe80000000800 */
[----:B------:R-:W0:Y:S02]  /*0540*/  LDS R6, [R4+0x4] ;  /* 0x0000040004067984 */ /* 0x000e240000000800 */
[----:B0-----:R-:W-:-:S13]  /*0550*/  ISETP.GT.AND P0, PT, R5, R6, PT ;  /* 0x000000060500720c */ /* 0x001fda0003f04270 */
[----:B------:R0:W-:Y:S04]  /*0560*/  @P0 STS [R4], R6 ;  /* 0x0000000604000388 */ /* 0x0001e80000000800 */
[----:B------:R0:W-:Y:S02]  /*0570*/  @P0 STS [R4+0x4], R5 ;  /* 0x0000040504000388 */ /* 0x0001e40000000800 */
.L_x_18:
[----:B------:R-:W-:Y:S05]  /*0580*/  BSYNC.RECONVERGENT B0 ;  /* 0x0000000000007941 */ /* 0x000fea0003800200 */
.L_x_17:
[----:B------:R-:W-:Y:S01]  /*0590*/  BAR.SYNC.DEFER_BLOCKING 0x0 ;  /* 0x0000000000007b1d */ /* 0x000fe20000010000 */
[----:B------:R-:W-:-:S05]  /*05a0*/  UIADD3 UR4, UPT, UPT, UR4, 0x1, URZ ;  /* 0x0000000104047890 */ /* 0x000fca000fffe0ff */
[----:B------:R-:W-:Y:S07]  /*05b0*/  BRA.U UP0, `(.L_x_19) ;  /* 0xfffffffd00b87547 */ /* 0x000fee000b83ffff */
.L_x_6:
[----:B------:R-:W-:-:S13]  /*05c0*/  ISETP.GE.AND P0, PT, R9, UR6, PT ;  /* 0x0000000609007c0c */ /* 0x000fda000bf06270 */
[----:B------:R-:W-:Y:S05]  /*05d0*/  @P0 EXIT ;  /* 0x000000000000094d */ /* 0x000fea0003800000 */
[----:B0123--:R-:W0:Y:S04]  /*05e0*/  LDS R5, [R0] ;  /* 0x0000000000057984 */ /* 0x00fe280000000800 */
[----:B0-----:R-:W-:Y:S01]  /*05f0*/  STG.E desc[UR10][R2.64], R5 ;  /* 0x0000000502007986 */ /* 0x001fe2000c10190a */
[----:B------:R-:W-:Y:S05]  /*0600*/  EXIT ;  /* 0x000000000000794d */ /* 0x000fea0003800000 */
.L_x_20:
        /* <DEDUP_REMOVED lines=15> */
.L_x_24:


//--------------------- .text._Z13oddEvenGlobalPiii --------------------------
	.section	.text._Z13oddEvenGlobalPiii,"ax",@progbits
	.align	128
        .global         _Z13oddEvenGlobalPiii
        .type           _Z13oddEvenGlobalPiii,@function
        .size           _Z13oddEvenGlobalPiii,(.L_x_25 - _Z13oddEvenGlobalPiii)
        .other          _Z13oddEvenGlobalPiii,@"STO_CUDA_ENTRY STV_DEFAULT"
_Z13oddEvenGlobalPiii:
.text._Z13oddEvenGlobalPiii:
[----:B------:R-:W-:Y:S01]  /*0000*/  LDC R1, c[0x0][0x37c] ;  /* 0x0000df00ff017b82 */ /* 0x000fe20000000800 */
[----:B------:R-:W0:Y:S01]  /*0010*/  S2R R3, SR_TID.X ;  /* 0x0000000000037919 */ /* 0x000e220000002100 */
[----:B------:R-:W1:Y:S06]  /*0020*/  LDCU.64 UR6, c[0x0][0x388] ;  /* 0x00007100ff0677ac */ /* 0x000e6c0008000a00 */
[----:B------:R-:W0:Y:S08]  /*0030*/  S2UR UR5, SR_CTAID.X ;  /* 0x00000000000579c3 */ /* 0x000e300000002500 */
[----:B------:R-:W0:Y:S01]  /*0040*/  LDC R0, c[0x0][0x360] ;  /* 0x0000d800ff007b82 */ /* 0x000e220000000800 */
[----:B-1----:R-:W-:-:S04]  /*0050*/  ULEA.HI UR4, UR7, UR7, URZ, 0x1 ;  /* 0x0000000707047291 */ /* 0x002fc8000f8f08ff */
[----:B------:R-:W-:-:S04]  /*0060*/  ULOP3.LUT UR4, UR4, 0xfffffffe, URZ, 0xc0, !UPT ;  /* 0xfffffffe04047892 */ /* 0x000fc8000f8ec0ff */
[----:B------:R-:W-:Y:S01]  /*0070*/  UIADD3 UR4, UPT, UPT, -UR4, UR7, URZ ;  /* 0x0000000704047290 */ /* 0x000fe2000fffe1ff */
[----:B0-----:R-:W-:-:S05]  /*0080*/  IMAD R0, R0, UR5, R3 ;  /* 0x0000000500007c24 */ /* 0x001fca000f8e0203 */
[----:B------:R-:W-:-:S04]  /*0090*/  LEA R5, R0, UR4, 0x1 ;  /* 0x0000000400057c11 */ /* 0x000fc8000f8e08ff */
[----:B------:R-:W-:-:S04]  /*00a0*/  IADD3 R0, PT, PT, R5, 0x1, RZ ;  /* 0x0000000105007810 */ /* 0x000fc80007ffe0ff */
[----:B------:R-:W-:-:S13]  /*00b0*/  ISETP.GE.AND P0, PT, R0, UR6, PT ;  /* 0x0000000600007c0c */ /* 0x000fda000bf06270 */
[----:B------:R-:W-:Y:S05]  /*00c0*/  @P0 EXIT ;  /* 0x000000000000094d */ /* 0x000fea0003800000 */
[----:B------:R-:W0:Y:S01]  /*00d0*/  LDC.64 R2, c[0x0][0x380] ;  /* 0x0000e000ff027b82 */ /* 0x000e220000000a00 */
[----:B------:R-:W1:Y:S01]  /*00e0*/  LDCU.64 UR4, c[0x0][0x358] ;  /* 0x00006b00ff0477ac */ /* 0x000e620008000a00 */
[----:B0-----:R-:W-:-:S05]  /*00f0*/  IMAD.WIDE R2, R5, 0x4, R2 ;  /* 0x0000000405027825 */ /* 0x001fca00078e0202 */
[----:B-1----:R-:W2:Y:S04]  /*0100*/  LDG.E R5, desc[UR4][R2.64] ;  /* 0x0000000402057981 */ /* 0x002ea8000c1e1900 */
[----:B------:R-:W2:Y:S02]  /*0110*/  LDG.E R0, desc[UR4][R2.64+0x4] ;  /* 0x0000040402007981 */ /* 0x000ea4000c1e1900 */
[----:B--2---:R-:W-:-:S13]  /*0120*/  ISETP.GT.AND P0, PT, R5, R0, PT ;  /* 0x000000000500720c */ /* 0x004fda0003f04270 */
[----:B------:R-:W-:Y:S05]  /*0130*/  @!P0 EXIT ;  /* 0x000000000000894d */ /* 0x000fea0003800000 */
[----:B------:R-:W-:Y:S04]  /*0140*/  STG.E desc[UR4][R2.64], R0 ;  /* 0x0000000002007986 */ /* 0x000fe8000c101904 */
[----:B------:R-:W-:Y:S01]  /*0150*/  STG.E desc[UR4][R2.64+0x4], R5 ;  /* 0x0000040502007986 */ /* 0x000fe2000c101904 */
[----:B------:R-:W-:Y:S05]  /*0160*/  EXIT ;  /* 0x000000000000794d */ /* 0x000fea0003800000 */
.L_x_21:
        /* <DEDUP_REMOVED lines=9> */
.L_x_25:


//--------------------- .text._Z6warmupv          --------------------------
	.section	.text._Z6warmupv,"ax",@progbits
	.align	128
        .global         _Z6warmupv
        .type           _Z6warmupv,@function
        .size           _Z6warmupv,(.L_x_26 - _Z6warmupv)
        .other          _Z6warmupv,@"STO_CUDA_ENTRY STV_DEFAULT"
_Z6warmupv:
.text._Z6warmupv:
[----:B------:R-:W-:Y:S01]  /*0000*/  LDC R1, c[0x0][0x37c] ;  /* 0x0000df00ff017b82 */ /* 0x000fe20000000800 */
[----:B------:R-:W-:Y:S05]  /*0010*/  EXIT ;  /* 0x000000000000794d */ /* 0x000fea0003800000 */
.L_x_22:
        /* <DEDUP_REMOVED lines=14> */
.L_x_26:


//--------------------- .nv.shared._Z23oddEvenSharedMultiBlockPiii --------------------------
	.section	.nv.shared._Z23oddEvenSharedMultiBlockPiii,"aw",@nobits
	.sectionflags	@""
	.align	4
.nv.shared._Z23oddEvenSharedMultiBlockPiii:
	.zero		1092


//--------------------- .nv.shared.reserved.0     --------------------------
	.section	.nv.shared.reserved.0,"aw",@nobits
	.weak		__nv_reservedSMEM_offset_0_alias
	.size		__nv_reservedSMEM_offset_0_alias, 0, 64
	.other		__nv_reservedSMEM_offset_0_alias,@"STO_CUDA_RESERVED_SHARED STV_DEFAULT"
__nv_reservedSMEM_offset_0_alias:
	.zero		0
	.zero		64


//--------------------- .nv.shared._Z13oddEvenSharedPii --------------------------
	.section	.nv.shared._Z13oddEvenSharedPii,"aw",@nobits
	.sectionflags	@""
	.align	4
.nv.shared._Z13oddEvenSharedPii:
	.zero		1088


//--------------------- .nv.constant0._Z23oddEvenSharedMultiBlockPiii --------------------------
	.section	.nv.constant0._Z23oddEvenSharedMultiBlockPiii,"a",@progbits
	.sectionflags	@""
	.align	4
.nv.constant0._Z23oddEvenSharedMultiBlockPiii:
	.zero		912


//--------------------- .nv.constant0._Z13oddEvenSharedPii --------------------------
	.section	.nv.constant0._Z13oddEvenSharedPii,"a",@progbits
	.sectionflags	@""
	.align	4
.nv.constant0._Z13oddEvenSharedPii:
	.zero		908


//--------------------- .nv.constant0._Z13oddEvenGlobalPiii --------------------------
	.section	.nv.constant0._Z13oddEvenGlobalPiii,"a",@progbits
	.sectionflags	@""
	.align	4
.nv.constant0._Z13oddEvenGlobalPiii:
	.zero		912


//--------------------- .nv.constant0._Z6warmupv  --------------------------
	.section	.nv.constant0._Z6warmupv,"a",@progbits
	.sectionflags	@""
	.align	4
.nv.constant0._Z6warmupv:
	.zero		896


//--------------------- SYMBOLS --------------------------

	.type		.nv.reservedSmem.offset0,@object
	.size		.nv.reservedSmem.offset0,0x4
	.type		.nv.reservedSmem.cap,@object
	.size		.nv.reservedSmem.cap,0x4
